	.headerflags	@"EF_CUDA_TEXMODE_UNIFIED EF_CUDA_64BIT_ADDRESS EF_CUDA_ACCELERATORS EF_CUDA_SM90 EF_CUDA_VIRTUAL_SM(EF_CUDA_SM90)"
	.elftype	@"ET_EXEC"


//--------------------- .nv.info                  --------------------------
	.section	.nv.info,"",@"SHT_CUDA_INFO"
	.align	4


	//----- nvinfo : EIATTR_REGCOUNT
	.align		4
        /*0000*/ 	.byte	0x04, 0x2f
        /*0002*/ 	.short	(.L_3 - .L_2)
	.align		4
.L_2:
        /*0004*/ 	.word	index@(triton_poi_fused__native_batch_norm_legit_no_training_add_convolution_6)
        /*0008*/ 	.word	0x0000001a


	//----- nvinfo : EIATTR_MIN_STACK_SIZE
	.align		4
.L_3:
        /*000c*/ 	.byte	0x04, 0x12
        /*000e*/ 	.short	(.L_5 - .L_4)
	.align		4
.L_4:
        /*0010*/ 	.word	index@(triton_poi_fused__native_batch_norm_legit_no_training_add_convolution_6)
        /*0014*/ 	.word	0x00000000


	//----- nvinfo : EIATTR_FRAME_SIZE
	.align		4
.L_5:
        /*0018*/ 	.byte	0x04, 0x11
        /*001a*/ 	.short	(.L_7 - .L_6)
	.align		4
.L_6:
        /*001c*/ 	.word	index@(triton_poi_fused__native_batch_norm_legit_no_training_add_convolution_6)
        /*0020*/ 	.word	0x00000000


	//----- nvinfo : EIATTR_MIN_STACK_SIZE
	.align		4
.L_7:
        /*0024*/ 	.byte	0x04, 0x12
        /*0026*/ 	.short	(.L_9 - .L_8)
	.align		4
.L_8:
        /*0028*/ 	.word	index@(triton_poi_fused__native_batch_norm_legit_no_training_add_convolution_6)
        /*002c*/ 	.word	0x00000000
.L_9:


//--------------------- .nv.info.triton_poi_fused__native_batch_norm_legit_no_training_add_convolution_6 --------------------------
	.section	.nv.info.triton_poi_fused__native_batch_norm_legit_no_training_add_convolution_6,"",@"SHT_CUDA_INFO"
	.sectionflags	@""
	.align	4


	//----- nvinfo : EIATTR_CUDA_API_VERSION
	.align		4
        /*0000*/ 	.byte	0x04, 0x37
        /*0002*/ 	.short	(.L_11 - .L_10)
.L_10:
        /*0004*/ 	.word	0x0000007c


	//----- nvinfo : EIATTR_KPARAM_INFO
	.align		4
.L_11:
        /*0008*/ 	.byte	0x04, 0x17
        /*000a*/ 	.short	(.L_13 - .L_12)
.L_12:
        /*000c*/ 	.word	0x00000000
        /*0010*/ 	.short	0x0008
        /*0012*/ 	.short	0x0040
        /*0014*/ 	.byte	0x00, 0xf0, 0x11, 0x00


	//----- nvinfo : EIATTR_KPARAM_INFO
	.align		4
.L_13:
        /*0018*/ 	.byte	0x04, 0x17
        /*001a*/ 	.short	(.L_15 - .L_14)
.L_14:
        /*001c*/ 	.word	0x00000000
        /*0020*/ 	.short	0x0007
        /*0022*/ 	.short	0x0038
        /*0024*/ 	.byte	0x00, 0xf4, 0x21, 0x00


	//----- nvinfo : EIATTR_KPARAM_INFO
	.align		4
.L_15:
        /*0028*/ 	.byte	0x04, 0x17
        /*002a*/ 	.short	(.L_17 - .L_16)
.L_16:
        /*002c*/ 	.word	0x00000000
        /*0030*/ 	.short	0x0006
        /*0032*/ 	.short	0x0030
        /*0034*/ 	.byte	0x00, 0xf4, 0x21, 0x00


	//----- nvinfo : EIATTR_KPARAM_INFO
	.align		4
.L_17:
        /*0038*/ 	.byte	0x04, 0x17
        /*003a*/ 	.short	(.L_19 - .L_18)
.L_18:
        /*003c*/ 	.word	0x00000000
        /*0040*/ 	.short	0x0005
        /*0042*/ 	.short	0x0028
        /*0044*/ 	.byte	0x00, 0xf4, 0x21, 0x00


	//----- nvinfo : EIATTR_KPARAM_INFO
	.align		4
.L_19:
        /*0048*/ 	.byte	0x04, 0x17
        /*004a*/ 	.short	(.L_21 - .L_20)
.L_20:
        /*004c*/ 	.word	0x00000000
        /*0050*/ 	.short	0x0004
        /*0052*/ 	.short	0x0020
        /*0054*/ 	.byte	0x00, 0xf4, 0x21, 0x00


	//----- nvinfo : EIATTR_KPARAM_INFO
	.align		4
.L_21:
        /*0058*/ 	.byte	0x04, 0x17
        /*005a*/ 	.short	(.L_23 - .L_22)
.L_22:
        /*005c*/ 	.word	0x00000000
        /*0060*/ 	.short	0x0003
        /*0062*/ 	.short	0x0018
        /*0064*/ 	.byte	0x00, 0xf4, 0x21, 0x00


	//----- nvinfo : EIATTR_KPARAM_INFO
	.align		4
.L_23:
        /*0068*/ 	.byte	0x04, 0x17
        /*006a*/ 	.short	(.L_25 - .L_24)
.L_24:
        /*006c*/ 	.word	0x00000000
        /*0070*/ 	.short	0x0002
        /*0072*/ 	.short	0x0010
        /*0074*/ 	.byte	0x00, 0xf4, 0x21, 0x00


	//----- nvinfo : EIATTR_KPARAM_INFO
	.align		4
.L_25:
        /*0078*/ 	.byte	0x04, 0x17
        /*007a*/ 	.short	(.L_27 - .L_26)
.L_26:
        /*007c*/ 	.word	0x00000000
        /*0080*/ 	.short	0x0001
        /*0082*/ 	.short	0x0008
        /*0084*/ 	.byte	0x00, 0xf4, 0x21, 0x00


	//----- nvinfo : EIATTR_KPARAM_INFO
	.align		4
.L_27:
        /*0088*/ 	.byte	0x04, 0x17
        /*008a*/ 	.short	(.L_29 - .L_28)
.L_28:
        /*008c*/ 	.word	0x00000000
        /*0090*/ 	.short	0x0000
        /*0092*/ 	.short	0x0000
        /*0094*/ 	.byte	0x00, 0xf4, 0x21, 0x00


	//----- nvinfo : EIATTR_SPARSE_MMA_MASK
	.align		4
.L_29:
        /*0098*/ 	.byte	0x03, 0x50
        /*009a*/ 	.short	0x0000


	//----- nvinfo : EIATTR_MAXREG_COUNT
	.align		4
        /*009c*/ 	.byte	0x03, 0x1b
        /*009e*/ 	.short	0x00ff


	//----- nvinfo : EIATTR_EXIT_INSTR_OFFSETS
	.align		4
        /*00a0*/ 	.byte	0x04, 0x1c
        /*00a2*/ 	.short	(.L_31 - .L_30)


	//   ....[0]....
.L_30:
        /*00a4*/ 	.word	0x000003b0


	//   ....[1]....
        /*00a8*/ 	.word	0x000003d0


	//----- nvinfo : EIATTR_REQNTID
	.align		4
.L_31:
        /*00ac*/ 	.byte	0x04, 0x10
        /*00ae*/ 	.short	(.L_33 - .L_32)
.L_32:
        /*00b0*/ 	.word	0x00000080
        /*00b4*/ 	.word	0x00000001
        /*00b8*/ 	.word	0x00000001


	//----- nvinfo : EIATTR_CBANK_PARAM_SIZE
	.align		4
.L_33:
        /*00bc*/ 	.byte	0x03, 0x19
        /*00be*/ 	.short	0x0044


	//----- nvinfo : EIATTR_PARAM_CBANK
	.align		4
        /*00c0*/ 	.byte	0x04, 0x0a
        /*00c2*/ 	.short	(.L_35 - .L_34)
	.align		4
.L_34:
        /*00c4*/ 	.word	index@(.nv.constant0.triton_poi_fused__native_batch_norm_legit_no_training_add_convolution_6)
        /*00c8*/ 	.short	0x0210
        /*00ca*/ 	.short	0x0044


	//----- nvinfo : EIATTR_SW_WAR
	.align		4
.L_35:
        /*00cc*/ 	.byte	0x04, 0x36
        /*00ce*/ 	.short	(.L_37 - .L_36)
.L_36:
        /*00d0*/ 	.word	0x00000008
.L_37:


//--------------------- .nv.callgraph             --------------------------
	.section	.nv.callgraph,"",@"SHT_CUDA_CALLGRAPH"
	.align	4
	.sectionentsize	8
	.align		4
        /*0000*/ 	.word	0x00000000
	.align		4
        /*0004*/ 	.word	0xffffffff
	.align		4
        /*0008*/ 	.word	0x00000000
	.align		4
        /*000c*/ 	.word	0xfffffffe
	.align		4
        /*0010*/ 	.word	0x00000000
	.align		4
        /*0014*/ 	.word	0xfffffffd
	.align		4
        /*0018*/ 	.word	0x00000000
	.align		4
        /*001c*/ 	.word	0xfffffffc


//--------------------- .nv.constant4             --------------------------
	.section	.nv.constant4,"a",@progbits
	.align	8
	.align		8
.nv.constant4:
        /*0000*/ 	.dword	_$_str
	.align		8
        /*0008*/ 	.dword	_$_str_$_2


//--------------------- .text.triton_poi_fused__native_batch_norm_legit_no_training_add_convolution_6 --------------------------
	.section	.text.triton_poi_fused__native_batch_norm_legit_no_training_add_convolution_6,"ax",@progbits
	.align	128
        .global         triton_poi_fused__native_batch_norm_legit_no_training_add_convolution_6
        .type           triton_poi_fused__native_batch_norm_legit_no_training_add_convolution_6,@function
        .size           triton_poi_fused__native_batch_norm_legit_no_training_add_convolution_6,(.L_x_1 - triton_poi_fused__native_batch_norm_legit_no_training_add_convolution_6)
        .other          triton_poi_fused__native_batch_norm_legit_no_training_add_convolution_6,@"STO_CUDA_ENTRY STV_DEFAULT"
triton_poi_fused__native_batch_norm_legit_no_training_add_convolution_6:
.text.triton_poi_fused__native_batch_norm_legit_no_training_add_convolution_6:
[----:B------:R-:W0:Y:S01]  /*0000*/  LDC R1, c[0x0][0x28] ;  /* 0x00000a00ff017b82 */ /* 0x000e220000000800 */
[----:B------:R-:W1:Y:S07]  /*0010*/  S2R R7, SR_TID.X ;  /* 0x0000000000077919 */ /* 0x000e6e0000002100 */
[----:B------:R-:W2:Y:S01]  /*0020*/  LDC.64 R18, c[0x0][0x228] ;  /* 0x00008a00ff127b82 */ /* 0x000ea20000000a00 */
[----:B------:R-:W-:Y:S01]  /*0030*/  ULDC.64 UR4, c[0x0][0x208] ;  /* 0x0000820000047ab9 */ /* 0x000fe20000000a00 */
[----:B------:R-:W3:Y:S06]  /*0040*/  S2R R0, SR_CTAID.X ;  /* 0x0000000000007919 */ /* 0x000eec0000002500 */
[----:B------:R-:W4:Y:S08]  /*0050*/  LDC.64 R16, c[0x0][0x218] ;  /* 0x00008600ff107b82 */ /* 0x000f300000000a00 */
[----:B------:R-:W5:Y:S08]  /*0060*/  LDC.64 R20, c[0x0][0x220] ;  /* 0x00008800ff147b82 */ /* 0x000f700000000a00 */
[----:B------:R-:W4:Y:S01]  /*0070*/  LDC.64 R8, c[0x0][0x238] ;  /* 0x00008e00ff087b82 */ /* 0x000f220000000a00 */
[----:B-1----:R-:W-:-:S07]  /*0080*/  LOP3.LUT R7, R7, 0x7f, RZ, 0xc0, !PT ;  /* 0x0000007f07077812 */ /* 0x002fce00078ec0ff */
[----:B------:R-:W1:Y:S01]  /*0090*/  LDC.64 R12, c[0x0][0x230] ;  /* 0x00008c00ff0c7b82 */ /* 0x000e620000000a00 */
[----:B---3--:R-:W-:Y:S02]  /*00a0*/  SHF.R.S32.HI R2, RZ, 0x18, R0 ;  /* 0x00000018ff027819 */ /* 0x008fe40000011400 */
[----:B------:R-:W-:Y:S02]  /*00b0*/  LEA R7, R0, R7, 0x7 ;  /* 0x0000000700077211 */ /* 0x000fe400078e38ff */
[----:B------:R-:W-:-:S03]  /*00c0*/  SGXT R0, R2, 0x1 ;  /* 0x000000010200781a */ /* 0x000fc60000000200 */
[----:B------:R-:W3:Y:S01]  /*00d0*/  LDC.64 R4, c[0x0][0x240] ;  /* 0x00009000ff047b82 */ /* 0x000ee20000000a00 */
[----:B------:R-:W-:Y:S02]  /*00e0*/  ISETP.GE.AND P2, PT, R7, 0x100, PT ;  /* 0x000001000700780c */ /* 0x000fe40003f46270 */
[----:B------:R-:W-:-:S04]  /*00f0*/  LEA.HI R0, R0, R7, RZ, 0x4 ;  /* 0x0000000700007211 */ /* 0x000fc800078f20ff */
[----:B------:R-:W-:-:S04]  /*0100*/  SHF.R.S32.HI R0, RZ, 0x4, R0 ;  /* 0x00000004ff007819 */ /* 0x000fc80000011400 */
[----:B------:R-:W-:-:S04]  /*0110*/  LEA.HI R2, R0, R0, RZ, 0x2 ;  /* 0x0000000000027211 */ /* 0x000fc800078f10ff */
[----:B------:R-:W-:Y:S02]  /*0120*/  LOP3.LUT R15, R2, 0xfffffffc, RZ, 0xc0, !PT ;  /* 0xfffffffc020f7812 */ /* 0x000fe400078ec0ff */
[----:B------:R-:W1:Y:S02]  /*0130*/  LDC.64 R2, c[0x0][0x210] ;  /* 0x00008400ff027b82 */ /* 0x000e640000000a00 */
[----:B------:R-:W-:Y:S01]  /*0140*/  IADD3 R15, R0, -R15, RZ ;  /* 0x8000000f000f7210 */ /* 0x000fe20007ffe0ff */
[----:B------:R-:W-:-:S04]  /*0150*/  HFMA2.MMA R0, -RZ, RZ, 0, 0 ;  /* 0x00000000ff007435 */ /* 0x000fc800000001ff */
[----:B--2---:R-:W-:-:S06]  /*0160*/  IMAD.WIDE R18, R15, 0x4, R18 ;  /* 0x000000040f127825 */ /* 0x004fcc00078e0212 */
[----:B------:R5:W2:Y:S01]  /*0170*/  @!P2 LDG.E.EL R0, desc[UR4][R18.64] ;  /* 0x000000041200a981 */ /* 0x000aa2000c2e1900 */
[----:B------:R-:W-:Y:S02]  /*0180*/  MOV R6, RZ ;  /* 0x000000ff00067202 */ /* 0x000fe40000000f00 */
[----:B------:R-:W-:Y:S01]  /*0190*/  CS2R R10, SRZ ;  /* 0x00000000000a7805 */ /* 0x000fe2000001ff00 */
[----:B----4-:R-:W-:Y:S01]  /*01a0*/  IMAD.WIDE R16, R15, 0x4, R16 ;  /* 0x000000040f107825 */ /* 0x010fe200078e0210 */
[----:B------:R-:W-:-:S04]  /*01b0*/  HFMA2.MMA R14, -RZ, RZ, 0, 0 ;  /* 0x00000000ff0e7435 */ /* 0x000fc800000001ff */
[----:B------:R-:W4:Y:S01]  /*01c0*/  @!P2 LDG.E.EL R6, desc[UR4][R16.64] ;  /* 0x000000041006a981 */ /* 0x000f22000c2e1900 */
[----:B-----5:R-:W-:-:S04]  /*01d0*/  IMAD.WIDE R18, R15, 0x4, R20 ;  /* 0x000000040f127825 */ /* 0x020fc800078e0214 */
[----:B01----:R-:W-:Y:S01]  /*01e0*/  IMAD.WIDE R2, R7, 0x4, R2 ;  /* 0x0000000407027825 */ /* 0x003fe200078e0202 */
[----:B------:R-:W5:Y:S04]  /*01f0*/  @!P2 LDG.E.EL R10, desc[UR4][R18.64] ;  /* 0x00000004120aa981 */ /* 0x000f68000c2e1900 */
[----:B------:R-:W4:Y:S01]  /*0200*/  @!P2 LDG.E R11, desc[UR4][R2.64] ;  /* 0x00000004020ba981 */ /* 0x000f22000c1e1900 */
[----:B------:R-:W-:Y:S01]  /*0210*/  IMAD.WIDE R20, R15, 0x4, R8 ;  /* 0x000000040f147825 */ /* 0x000fe200078e0208 */
[----:B------:R-:W-:-:S03]  /*0220*/  CS2R R8, SRZ ;  /* 0x0000000000087805 */ /* 0x000fc6000001ff00 */
[----:B------:R-:W-:-:S03]  /*0230*/  IMAD.WIDE R12, R15, 0x4, R12 ;  /* 0x000000040f0c7825 */ /* 0x000fc600078e020c */
[----:B------:R-:W5:Y:S01]  /*0240*/  @!P2 LDG.E.EL R9, desc[UR4][R20.64] ;  /* 0x000000041409a981 */ /* 0x000f62000c2e1900 */
[C---:B---3--:R-:W-:Y:S02]  /*0250*/  IMAD.WIDE R22, R7.reuse, 0x4, R4 ;  /* 0x0000000407167825 */ /* 0x048fe400078e0204 */
[----:B------:R-:W0:Y:S01]  /*0260*/  LDC.64 R4, c[0x0][0x248] ;  /* 0x00009200ff047b82 */ /* 0x000e220000000a00 */
[----:B------:R1:W3:Y:S04]  /*0270*/  @!P2 LDG.E.EL R14, desc[UR4][R12.64] ;  /* 0x000000040c0ea981 */ /* 0x0002e8000c2e1900 */
[----:B------:R-:W3:Y:S01]  /*0280*/  @!P2 LDG.E R8, desc[UR4][R22.64] ;  /* 0x000000041608a981 */ /* 0x000ee2000c1e1900 */
[----:B-1----:R-:W-:Y:S01]  /*0290*/  MOV R12, 0x3e800000 ;  /* 0x3e800000000c7802 */ /* 0x002fe20000000f00 */
[----:B0-----:R-:W-:-:S04]  /*02a0*/  IMAD.WIDE R4, R7, 0x4, R4 ;  /* 0x0000000407047825 */ /* 0x001fc800078e0204 */
[----:B--2---:R-:W-:-:S04]  /*02b0*/  FADD R0, R0, 9.9999997473787516356e-06 ;  /* 0x3727c5ac00007421 */ /* 0x004fc80000000000 */
[----:B------:R-:W0:Y:S02]  /*02c0*/  MUFU.SQRT R15, R0 ;  /* 0x00000000000f7308 */ /* 0x000e240000002000 */
[C---:B0-----:R-:W-:Y:S02]  /*02d0*/  FSETP.GT.AND P0, PT, R15.reuse, 8.50705917302346158658e+37, PT ;  /* 0x7e8000000f00780b */ /* 0x041fe40003f04000 */
[----:B------:R-:W-:-:S11]  /*02e0*/  FSETP.GEU.AND P1, PT, R15, 1.175494350822287508e-38, PT ;  /* 0x008000000f00780b */ /* 0x000fd60003f2e000 */
[----:B------:R-:W-:-:S04]  /*02f0*/  @P0 FMUL R15, R15, 0.25 ;  /* 0x3e8000000f0f0820 */ /* 0x000fc80000400000 */
[----:B------:R-:W-:-:S06]  /*0300*/  @!P1 FMUL R15, R15, 16777216 ;  /* 0x4b8000000f0f9820 */ /* 0x000fcc0000400000 */
[----:B------:R-:W0:Y:S01]  /*0310*/  MUFU.RCP R15, R15 ;  /* 0x0000000f000f7308 */ /* 0x000e220000001000 */
[----:B------:R-:W-:Y:S01]  /*0320*/  FSEL R12, R12, 1, P0 ;  /* 0x3f8000000c0c7808 */ /* 0x000fe20000000000 */
[----:B----4-:R-:W-:-:S04]  /*0330*/  FADD R13, R6, R11 ;  /* 0x0000000b060d7221 */ /* 0x010fc80000000000 */
[----:B------:R-:W-:Y:S01]  /*0340*/  @!P1 FMUL R12, R12, 16777216 ;  /* 0x4b8000000c0c9820 */ /* 0x000fe20000400000 */
[----:B-----5:R-:W-:-:S03]  /*0350*/  FADD R10, R13, -R10 ;  /* 0x8000000a0d0a7221 */ /* 0x020fc60000000000 */
[----:B0-----:R-:W-:-:S04]  /*0360*/  FMUL R11, R15, R12 ;  /* 0x0000000c0f0b7220 */ /* 0x001fc80000400000 */
[----:B------:R-:W-:Y:S01]  /*0370*/  FMUL R10, R10, R11 ;  /* 0x0000000b0a0a7220 */ /* 0x000fe20000400000 */
[----:B------:R0:W-:Y:S03]  /*0380*/  @!P2 STG.E desc[UR4][R2.64], R13 ;  /* 0x0000000d0200a986 */ /* 0x0001e6000c101904 */
[----:B---3--:R-:W-:-:S04]  /*0390*/  FFMA R9, R10, R14, R9 ;  /* 0x0000000e0a097223 */ /* 0x008fc80000000009 */
[----:B------:R-:W-:Y:S01]  /*03a0*/  FADD R9, R9, R8 ;  /* 0x0000000809097221 */ /* 0x000fe20000000000 */
[----:B0-----:R-:W-:Y:S06]  /*03b0*/  @P2 EXIT ;  /* 0x000000000000294d */ /* 0x001fec0003800000 */
[----:B------:R-:W-:Y:S01]  /*03c0*/  STG.E desc[UR4][R4.64], R9 ;  /* 0x0000000904007986 */ /* 0x000fe2000c101904 */
[----:B------:R-:W-:Y:S05]  /*03d0*/  EXIT ;  /* 0x000000000000794d */ /* 0x000fea0003800000 */
.L_x_0:
[----:B------:R-:W-:-:S00]  /*03e0*/  BRA `(.L_x_0) ;  /* 0xfffffffc00fc7947 */ /* 0x000fc0000383ffff */
[----:B------:R-:W-:-:S00]  /*03f0*/  NOP ;  /* 0x0000000000007918 */ /* 0x000fc00000000000 */
        /* <DEDUP_REMOVED lines=8> */
.L_x_1:


//--------------------- .nv.global.init           --------------------------
	.section	.nv.global.init,"aw",@progbits
.nv.global.init:
	.type		_$_str,@object
	.size		_$_str,(_$_str_$_2 - _$_str)
_$_str:
        /*0000*/ 	.byte	0x5f, 0x5f, 0x43, 0x55, 0x44, 0x41, 0x5f, 0x46, 0x54, 0x5a, 0x00
	.type		_$_str_$_2,@object
	.size		_$_str_$_2,(.L_1 - _$_str_$_2)
_$_str_$_2:
        /*000b*/ 	.byte	0x5f, 0x5f, 0x43, 0x55, 0x44, 0x41, 0x5f, 0x50, 0x52, 0x45, 0x43, 0x5f, 0x53, 0x51, 0x52, 0x54
        /*001b*/ 	.byte	0x00
.L_1:


//--------------------- .nv.constant0.triton_poi_fused__native_batch_norm_legit_no_training_add_convolution_6 --------------------------
	.section	.nv.constant0.triton_poi_fused__native_batch_norm_legit_no_training_add_convolution_6,"a",@progbits
	.sectionflags	@""
	.align	4
.nv.constant0.triton_poi_fused__native_batch_norm_legit_no_training_add_convolution_6:
	.zero		596
